//
// Generated by NVIDIA NVVM Compiler
//
// Compiler Build ID: CL-36424714
// Cuda compilation tools, release 13.0, V13.0.88
// Based on NVVM 20.0.0
//

.version 9.0
.target sm_100
.address_size 64

	// .globl	_Z9broadcastPKfS0_Pfi

.visible .entry _Z9broadcastPKfS0_Pfi(
	.param .u64 .ptr .align 1 _Z9broadcastPKfS0_Pfi_param_0,
	.param .u64 .ptr .align 1 _Z9broadcastPKfS0_Pfi_param_1,
	.param .u64 .ptr .align 1 _Z9broadcastPKfS0_Pfi_param_2,
	.param .u32 _Z9broadcastPKfS0_Pfi_param_3
)
{
	.reg .pred 	%p<2>;
	.reg .b32 	%r<7>;
	.reg .b32 	%f<4>;
	.reg .b64 	%rd<13>;

	ld.param.u64 	%rd1, [_Z9broadcastPKfS0_Pfi_param_0];
	ld.param.u64 	%rd2, [_Z9broadcastPKfS0_Pfi_param_1];
	ld.param.u64 	%rd3, [_Z9broadcastPKfS0_Pfi_param_2];
	ld.param.u32 	%r4, [_Z9broadcastPKfS0_Pfi_param_3];
	mov.u32 	%r1, %tid.x;
	mov.u32 	%r2, %tid.y;
	mul.lo.s32 	%r3, %r4, %r1;
	max.s32 	%r5, %r1, %r2;
	setp.ge.s32 	%p1, %r5, %r4;
	@%p1 bra 	$L__BB0_2;
	cvta.to.global.u64 	%rd4, %rd1;
	cvta.to.global.u64 	%rd5, %rd2;
	cvta.to.global.u64 	%rd6, %rd3;
	mul.wide.u32 	%rd7, %r1, 4;
	add.s64 	%rd8, %rd4, %rd7;
	ld.global.f32 	%f1, [%rd8];
	mul.wide.u32 	%rd9, %r2, 4;
	add.s64 	%rd10, %rd5, %rd9;
	ld.global.f32 	%f2, [%rd10];
	add.f32 	%f3, %f1, %f2;
	add.s32 	%r6, %r3, %r2;
	mul.wide.s32 	%rd11, %r6, 4;
	add.s64 	%rd12, %rd6, %rd11;
	st.global.f32 	[%rd12], %f3;
$L__BB0_2:
	ret;

}


// ===== COMPILED SASS (sm_100) =====

	.target	sm_100

	.elftype	@"ET_EXEC"


//--------------------- .note.nv.tkinfo           --------------------------
	.section	.note.nv.tkinfo,"",@"SHT_NOTE"
	.sectionflags	@"SHF_NOTE_NV_TKINFO"
	.tkinfo
        /*0018*/ 	.word	0x00000002
        /*0030*/ 	.string	""
        /*0030*/ 	.string	"ptxas"
        /*0030*/ 	.string	"Cuda compilation tools, release 13.0, V13.0.88"
        /*0030*/ 	.string	"Build cuda_13.0.r13.0/compiler.36424714_0"
        /*0030*/ 	.string	"-arch sm_100 -m 64 "



//--------------------- .note.nv.cuinfo           --------------------------
	.section	.note.nv.cuinfo,"",@"SHT_NOTE"
	.sectionflags	@"SHF_NOTE_NV_CUINFO"
        /*0018*/ 	.short	0x0002
        /*001a*/ 	.short	0x0064
        /*001c*/ 	.short	0x0082
	.zero		2


//--------------------- .nv.info                  --------------------------
	.section	.nv.info,"",@"SHT_CUDA_INFO"
	.align	4


	//----- nvinfo : EIATTR_REGCOUNT
	.align		4
        /*0000*/ 	.byte	0x04, 0x2f
        /*0002*/ 	.short	(.L_1 - .L_0)
	.align		4
.L_0:
        /*0004*/ 	.word	index@(_Z9broadcastPKfS0_Pfi)
        /*0008*/ 	.word	0x0000000c


	//----- nvinfo : EIATTR_FRAME_SIZE
	.align		4
.L_1:
        /*000c*/ 	.byte	0x04, 0x11
        /*000e*/ 	.short	(.L_3 - .L_2)
	.align		4
.L_2:
        /*0010*/ 	.word	index@(_Z9broadcastPKfS0_Pfi)
        /*0014*/ 	.word	0x00000000


	//----- nvinfo : EIATTR_MIN_STACK_SIZE
	.align		4
.L_3:
        /*0018*/ 	.byte	0x04, 0x12
        /*001a*/ 	.short	(.L_5 - .L_4)
	.align		4
.L_4:
        /*001c*/ 	.word	index@(_Z9broadcastPKfS0_Pfi)
        /*0020*/ 	.word	0x00000000
.L_5:


//--------------------- .nv.compat                --------------------------
	.section	.nv.compat,"",@"SHT_CUDA_COMPAT_INFO"
	.align	4
        /*0000*/ 	.byte	0x02, 0x09, 0x00, 0x00, 0x02, 0x02, 0x01, 0x00, 0x02, 0x05, 0x05, 0x00, 0x03, 0x07, 0x01, 0x01
        /*0010*/ 	.byte	0x02, 0x03, 0x00, 0x00, 0x02, 0x06, 0x01, 0x00, 0x04, 0x0b, 0x08, 0x00, 0x09, 0x00, 0x00, 0x00
        /*0020*/ 	.byte	0x00, 0x00, 0x00, 0x00


//--------------------- .nv.info._Z9broadcastPKfS0_Pfi --------------------------
	.section	.nv.info._Z9broadcastPKfS0_Pfi,"",@"SHT_CUDA_INFO"
	.sectionflags	@""
	.align	4


	//----- nvinfo : EIATTR_CUDA_API_VERSION
	.align		4
        /*0000*/ 	.byte	0x04, 0x37
        /*0002*/ 	.short	(.L_7 - .L_6)
.L_6:
        /*0004*/ 	.word	0x00000082


	//----- nvinfo : EIATTR_KPARAM_INFO
	.align		4
.L_7:
        /*0008*/ 	.byte	0x04, 0x17
        /*000a*/ 	.short	(.L_9 - .L_8)
.L_8:
        /*000c*/ 	.word	0x00000000
        /*0010*/ 	.short	0x0003
        /*0012*/ 	.short	0x0018
        /*0014*/ 	.byte	0x00, 0xf0, 0x11, 0x00


	//----- nvinfo : EIATTR_KPARAM_INFO
	.align		4
.L_9:
        /*0018*/ 	.byte	0x04, 0x17
        /*001a*/ 	.short	(.L_11 - .L_10)
.L_10:
        /*001c*/ 	.word	0x00000000
        /*0020*/ 	.short	0x0002
        /*0022*/ 	.short	0x0010
        /*0024*/ 	.byte	0x00, 0xf5, 0x21, 0x00


	//----- nvinfo : EIATTR_KPARAM_INFO
	.align		4
.L_11:
        /*0028*/ 	.byte	0x04, 0x17
        /*002a*/ 	.short	(.L_13 - .L_12)
.L_12:
        /*002c*/ 	.word	0x00000000
        /*0030*/ 	.short	0x0001
        /*0032*/ 	.short	0x0008
        /*0034*/ 	.byte	0x00, 0xf5, 0x21, 0x00


	//----- nvinfo : EIATTR_KPARAM_INFO
	.align		4
.L_13:
        /*0038*/ 	.byte	0x04, 0x17
        /*003a*/ 	.short	(.L_15 - .L_14)
.L_14:
        /*003c*/ 	.word	0x00000000
        /*0040*/ 	.short	0x0000
        /*0042*/ 	.short	0x0000
        /*0044*/ 	.byte	0x00, 0xf5, 0x21, 0x00


	//----- nvinfo : EIATTR_SPARSE_MMA_MASK
	.align		4
.L_15:
        /*0048*/ 	.byte	0x03, 0x50
        /*004a*/ 	.short	0x0000


	//----- nvinfo : EIATTR_MAXREG_COUNT
	.align		4
        /*004c*/ 	.byte	0x03, 0x1b
        /*004e*/ 	.short	0x00ff


	//----- nvinfo : EIATTR_MERCURY_ISA_VERSION
	.align		4
        /*0050*/ 	.byte	0x03, 0x5f
        /*0052*/ 	.short	0x0101


	//----- nvinfo : EIATTR_VRC_CTA_INIT_COUNT
	.align		4
        /*0054*/ 	.byte	0x02, 0x4a
	.zero		1
	.zero		1


	//----- nvinfo : EIATTR_EXIT_INSTR_OFFSETS
	.align		4
        /*0058*/ 	.byte	0x04, 0x1c
        /*005a*/ 	.short	(.L_17 - .L_16)


	//   ....[0]....
.L_16:
        /*005c*/ 	.word	0x00000060


	//   ....[1]....
        /*0060*/ 	.word	0x00000130


	//----- nvinfo : EIATTR_CBANK_PARAM_SIZE
	.align		4
.L_17:
        /*0064*/ 	.byte	0x03, 0x19
        /*0066*/ 	.short	0x001c


	//----- nvinfo : EIATTR_PARAM_CBANK
	.align		4
        /*0068*/ 	.byte	0x04, 0x0a
        /*006a*/ 	.short	(.L_19 - .L_18)
	.align		4
.L_18:
        /*006c*/ 	.word	index@(.nv.constant0._Z9broadcastPKfS0_Pfi)
        /*0070*/ 	.short	0x0380
        /*0072*/ 	.short	0x001c


	//----- nvinfo : EIATTR_SW_WAR
	.align		4
.L_19:
        /*0074*/ 	.byte	0x04, 0x36
        /*0076*/ 	.short	(.L_21 - .L_20)
.L_20:
        /*0078*/ 	.word	0x00000008
.L_21:


//--------------------- .nv.callgraph             --------------------------
	.section	.nv.callgraph,"",@"SHT_CUDA_CALLGRAPH"
	.align	4
	.sectionentsize	8
	.align		4
        /*0000*/ 	.word	0x00000000
	.align		4
        /*0004*/ 	.word	0xffffffff
	.align		4
        /*0008*/ 	.word	0x00000000
	.align		4
        /*000c*/ 	.word	0xfffffffe
	.align		4
        /*0010*/ 	.word	0x00000000
	.align		4
        /*0014*/ 	.word	0xfffffffd
	.align		4
        /*0018*/ 	.word	0x00000000
	.align		4
        /*001c*/ 	.word	0xfffffffc


//--------------------- .text._Z9broadcastPKfS0_Pfi --------------------------
	.section	.text._Z9broadcastPKfS0_Pfi,"ax",@progbits
	.align	128
        .global         _Z9broadcastPKfS0_Pfi
        .type           _Z9broadcastPKfS0_Pfi,@function
        .size           _Z9broadcastPKfS0_Pfi,(.L_x_1 - _Z9broadcastPKfS0_Pfi)
        .other          _Z9broadcastPKfS0_Pfi,@"STO_CUDA_ENTRY STV_DEFAULT"
_Z9broadcastPKfS0_Pfi:
.text._Z9broadcastPKfS0_Pfi:
[----:B------:R-:W-:Y:S01]  /*0000*/  LDC R1, c[0x0][0x37c] ;  /* 0x0000df00ff017b82 */ /* 0x000fe20000000800 */
[----:B------:R-:W0:Y:S01]  /*0010*/  S2R R9, SR_TID.X ;  /* 0x0000000000097919 */ /* 0x000e220000002100 */
[----:B------:R-:W1:Y:S01]  /*0020*/  LDCU UR6, c[0x0][0x398] ;  /* 0x00007300ff0677ac */ /* 0x000e620008000800 */
[----:B------:R-:W0:Y:S02]  /*0030*/  S2R R0, SR_TID.Y ;  /* 0x0000000000007919 */ /* 0x000e240000002200 */
[----:B0-----:R-:W-:-:S04]  /*0040*/  VIMNMX R2, PT, PT, R9, R0, !PT ;  /* 0x0000000009027248 */ /* 0x001fc80007fe0100 */
[----:B-1----:R-:W-:-:S13]  /*0050*/  ISETP.GE.AND P0, PT, R2, UR6, PT ;  /* 0x0000000602007c0c */ /* 0x002fda000bf06270 */
[----:B------:R-:W-:Y:S05]  /*0060*/  @P0 EXIT ;  /* 0x000000000000094d */ /* 0x000fea0003800000 */
[----:B------:R-:W0:Y:S01]  /*0070*/  LDC.64 R2, c[0x0][0x380] ;  /* 0x0000e000ff027b82 */ /* 0x000e220000000a00 */
[----:B------:R-:W1:Y:S07]  /*0080*/  LDCU.64 UR4, c[0x0][0x358] ;  /* 0x00006b00ff0477ac */ /* 0x000e6e0008000a00 */
[----:B------:R-:W2:Y:S08]  /*0090*/  LDC.64 R4, c[0x0][0x388] ;  /* 0x0000e200ff047b82 */ /* 0x000eb00000000a00 */
[----:B------:R-:W3:Y:S01]  /*00a0*/  LDC.64 R6, c[0x0][0x390] ;  /* 0x0000e400ff067b82 */ /* 0x000ee20000000a00 */
[----:B0-----:R-:W-:-:S06]  /*00b0*/  IMAD.WIDE.U32 R2, R9, 0x4, R2 ;  /* 0x0000000409027825 */ /* 0x001fcc00078e0002 */
[----:B-1----:R-:W4:Y:S01]  /*00c0*/  LDG.E R2, desc[UR4][R2.64] ;  /* 0x0000000402027981 */ /* 0x002f22000c1e1900 */
[----:B--2---:R-:W-:-:S06]  /*00d0*/  IMAD.WIDE.U32 R4, R0, 0x4, R4 ;  /* 0x0000000400047825 */ /* 0x004fcc00078e0004 */
[----:B------:R-:W4:Y:S01]  /*00e0*/  LDG.E R5, desc[UR4][R4.64] ;  /* 0x0000000404057981 */ /* 0x000f22000c1e1900 */
[----:B------:R-:W-:-:S04]  /*00f0*/  IMAD R9, R9, UR6, R0 ;  /* 0x0000000609097c24 */ /* 0x000fc8000f8e0200 */
[----:B---3--:R-:W-:-:S04]  /*0100*/  IMAD.WIDE R6, R9, 0x4, R6 ;  /* 0x0000000409067825 */ /* 0x008fc800078e0206 */
[----:B----4-:R-:W-:-:S05]  /*0110*/  FADD R9, R2, R5 ;  /* 0x0000000502097221 */ /* 0x010fca0000000000 */
[----:B------:R-:W-:Y:S01]  /*0120*/  STG.E desc[UR4][R6.64], R9 ;  /* 0x0000000906007986 */ /* 0x000fe2000c101904 */
[----:B------:R-:W-:Y:S05]  /*0130*/  EXIT ;  /* 0x000000000000794d */ /* 0x000fea0003800000 */
.L_x_0:
[----:B------:R-:W-:-:S00]  /*0140*/  BRA `(.L_x_0) ;  /* 0xfffffffc00fc7947 */ /* 0x000fc0000383ffff */
[----:B------:R-:W-:-:S00]  /*0150*/  NOP ;  /* 0x0000000000007918 */ /* 0x000fc00000000000 */
        /* <DEDUP_REMOVED lines=10> */
.L_x_1:


//--------------------- .nv.shared.reserved.0     --------------------------
	.section	.nv.shared.reserved.0,"aw",@nobits
	.weak		__nv_reservedSMEM_offset_0_alias
	.size		__nv_reservedSMEM_offset_0_alias, 0, 64
	.other		__nv_reservedSMEM_offset_0_alias,@"STO_CUDA_RESERVED_SHARED STV_DEFAULT"
__nv_reservedSMEM_offset_0_alias:
	.zero		0
	.zero		64


//--------------------- .nv.constant0._Z9broadcastPKfS0_Pfi --------------------------
	.section	.nv.constant0._Z9broadcastPKfS0_Pfi,"a",@progbits
	.sectionflags	@""
	.align	4
.nv.constant0._Z9broadcastPKfS0_Pfi:
	.zero		924


//--------------------- SYMBOLS --------------------------

	.type		.nv.reservedSmem.offset0,@object
	.size		.nv.reservedSmem.offset0,0x4
